//
// Generated by NVIDIA NVVM Compiler
//
// Compiler Build ID: CL-36424714
// Cuda compilation tools, release 13.0, V13.0.88
// Based on NVVM 20.0.0
//

.version 9.0
.target sm_100
.address_size 64

	// .globl	add
.const .align 4 .u32 my_constant = 314;

.visible .entry add(
	.param .u64 .ptr .align 1 add_param_0,
	.param .u64 .ptr .align 1 add_param_1,
	.param .u64 .ptr .align 1 add_param_2,
	.param .u32 add_param_3
)
{
	.reg .pred 	%p<3>;
	.reg .b32 	%r<11>;
	.reg .b32 	%f<4>;
	.reg .b64 	%rd<11>;

	ld.param.u64 	%rd4, [add_param_0];
	ld.param.u64 	%rd5, [add_param_1];
	ld.param.u64 	%rd6, [add_param_2];
	ld.param.u32 	%r6, [add_param_3];
	mov.u32 	%r7, %ctaid.x;
	mov.u32 	%r1, %ntid.x;
	mov.u32 	%r8, %tid.x;
	mad.lo.s32 	%r10, %r7, %r1, %r8;
	setp.ge.s32 	%p1, %r10, %r6;
	@%p1 bra 	$L__BB0_3;
	mov.u32 	%r9, %nctaid.x;
	mul.lo.s32 	%r3, %r1, %r9;
	cvta.to.global.u64 	%rd1, %rd4;
	cvta.to.global.u64 	%rd2, %rd5;
	cvta.to.global.u64 	%rd3, %rd6;
$L__BB0_2:
	mul.wide.s32 	%rd7, %r10, 4;
	add.s64 	%rd8, %rd1, %rd7;
	ld.global.f32 	%f1, [%rd8];
	add.s64 	%rd9, %rd2, %rd7;
	ld.global.f32 	%f2, [%rd9];
	add.f32 	%f3, %f1, %f2;
	add.s64 	%rd10, %rd3, %rd7;
	st.global.f32 	[%rd10], %f3;
	add.s32 	%r10, %r10, %r3;
	setp.lt.s32 	%p2, %r10, %r6;
	@%p2 bra 	$L__BB0_2;
$L__BB0_3:
	ret;

}


// ===== COMPILED SASS (sm_100) =====

	.target	sm_100

	.elftype	@"ET_EXEC"


//--------------------- .note.nv.tkinfo           --------------------------
	.section	.note.nv.tkinfo,"",@"SHT_NOTE"
	.sectionflags	@"SHF_NOTE_NV_TKINFO"
	.tkinfo
        /*0018*/ 	.word	0x00000002
        /*0030*/ 	.string	""
        /*0030*/ 	.string	"ptxas"
        /*0030*/ 	.string	"Cuda compilation tools, release 13.0, V13.0.88"
        /*0030*/ 	.string	"Build cuda_13.0.r13.0/compiler.36424714_0"
        /*0030*/ 	.string	"-arch sm_100 -m 64 "



//--------------------- .note.nv.cuinfo           --------------------------
	.section	.note.nv.cuinfo,"",@"SHT_NOTE"
	.sectionflags	@"SHF_NOTE_NV_CUINFO"
        /*0018*/ 	.short	0x0002
        /*001a*/ 	.short	0x0064
        /*001c*/ 	.short	0x0082
	.zero		2


//--------------------- .nv.info                  --------------------------
	.section	.nv.info,"",@"SHT_CUDA_INFO"
	.align	4


	//----- nvinfo : EIATTR_REGCOUNT
	.align		4
        /*0000*/ 	.byte	0x04, 0x2f
        /*0002*/ 	.short	(.L_2 - .L_1)
	.align		4
.L_1:
        /*0004*/ 	.word	index@(add)
        /*0008*/ 	.word	0x00000014


	//----- nvinfo : EIATTR_FRAME_SIZE
	.align		4
.L_2:
        /*000c*/ 	.byte	0x04, 0x11
        /*000e*/ 	.short	(.L_4 - .L_3)
	.align		4
.L_3:
        /*0010*/ 	.word	index@(add)
        /*0014*/ 	.word	0x00000000


	//----- nvinfo : EIATTR_MIN_STACK_SIZE
	.align		4
.L_4:
        /*0018*/ 	.byte	0x04, 0x12
        /*001a*/ 	.short	(.L_6 - .L_5)
	.align		4
.L_5:
        /*001c*/ 	.word	index@(add)
        /*0020*/ 	.word	0x00000000
.L_6:


//--------------------- .nv.compat                --------------------------
	.section	.nv.compat,"",@"SHT_CUDA_COMPAT_INFO"
	.align	4
        /*0000*/ 	.byte	0x02, 0x09, 0x00, 0x00, 0x02, 0x02, 0x01, 0x00, 0x02, 0x05, 0x05, 0x00, 0x03, 0x07, 0x01, 0x01
        /*0010*/ 	.byte	0x02, 0x03, 0x00, 0x00, 0x02, 0x06, 0x01, 0x00, 0x04, 0x0b, 0x08, 0x00, 0x09, 0x00, 0x00, 0x00
        /*0020*/ 	.byte	0x00, 0x00, 0x00, 0x00


//--------------------- .nv.info.add              --------------------------
	.section	.nv.info.add,"",@"SHT_CUDA_INFO"
	.sectionflags	@""
	.align	4


	//----- nvinfo : EIATTR_CUDA_API_VERSION
	.align		4
        /*0000*/ 	.byte	0x04, 0x37
        /*0002*/ 	.short	(.L_8 - .L_7)
.L_7:
        /*0004*/ 	.word	0x00000082


	//----- nvinfo : EIATTR_KPARAM_INFO
	.align		4
.L_8:
        /*0008*/ 	.byte	0x04, 0x17
        /*000a*/ 	.short	(.L_10 - .L_9)
.L_9:
        /*000c*/ 	.word	0x00000000
        /*0010*/ 	.short	0x0003
        /*0012*/ 	.short	0x0018
        /*0014*/ 	.byte	0x00, 0xf0, 0x11, 0x00


	//----- nvinfo : EIATTR_KPARAM_INFO
	.align		4
.L_10:
        /*0018*/ 	.byte	0x04, 0x17
        /*001a*/ 	.short	(.L_12 - .L_11)
.L_11:
        /*001c*/ 	.word	0x00000000
        /*0020*/ 	.short	0x0002
        /*0022*/ 	.short	0x0010
        /*0024*/ 	.byte	0x00, 0xf5, 0x21, 0x00


	//----- nvinfo : EIATTR_KPARAM_INFO
	.align		4
.L_12:
        /*0028*/ 	.byte	0x04, 0x17
        /*002a*/ 	.short	(.L_14 - .L_13)
.L_13:
        /*002c*/ 	.word	0x00000000
        /*0030*/ 	.short	0x0001
        /*0032*/ 	.short	0x0008
        /*0034*/ 	.byte	0x00, 0xf5, 0x21, 0x00


	//----- nvinfo : EIATTR_KPARAM_INFO
	.align		4
.L_14:
        /*0038*/ 	.byte	0x04, 0x17
        /*003a*/ 	.short	(.L_16 - .L_15)
.L_15:
        /*003c*/ 	.word	0x00000000
        /*0040*/ 	.short	0x0000
        /*0042*/ 	.short	0x0000
        /*0044*/ 	.byte	0x00, 0xf5, 0x21, 0x00


	//----- nvinfo : EIATTR_SPARSE_MMA_MASK
	.align		4
.L_16:
        /*0048*/ 	.byte	0x03, 0x50
        /*004a*/ 	.short	0x0000


	//----- nvinfo : EIATTR_MAXREG_COUNT
	.align		4
        /*004c*/ 	.byte	0x03, 0x1b
        /*004e*/ 	.short	0x00ff


	//----- nvinfo : EIATTR_MERCURY_ISA_VERSION
	.align		4
        /*0050*/ 	.byte	0x03, 0x5f
        /*0052*/ 	.short	0x0101


	//----- nvinfo : EIATTR_VRC_CTA_INIT_COUNT
	.align		4
        /*0054*/ 	.byte	0x02, 0x4a
	.zero		1
	.zero		1


	//----- nvinfo : EIATTR_EXIT_INSTR_OFFSETS
	.align		4
        /*0058*/ 	.byte	0x04, 0x1c
        /*005a*/ 	.short	(.L_18 - .L_17)


	//   ....[0]....
.L_17:
        /*005c*/ 	.word	0x00000070


	//   ....[1]....
        /*0060*/ 	.word	0x00000180


	//----- nvinfo : EIATTR_CRS_STACK_SIZE
	.align		4
.L_18:
        /*0064*/ 	.byte	0x04, 0x1e
        /*0066*/ 	.short	(.L_20 - .L_19)
.L_19:
        /*0068*/ 	.word	0x00000000


	//----- nvinfo : EIATTR_CBANK_PARAM_SIZE
	.align		4
.L_20:
        /*006c*/ 	.byte	0x03, 0x19
        /*006e*/ 	.short	0x001c


	//----- nvinfo : EIATTR_PARAM_CBANK
	.align		4
        /*0070*/ 	.byte	0x04, 0x0a
        /*0072*/ 	.short	(.L_22 - .L_21)
	.align		4
.L_21:
        /*0074*/ 	.word	index@(.nv.constant0.add)
        /*0078*/ 	.short	0x0380
        /*007a*/ 	.short	0x001c


	//----- nvinfo : EIATTR_SW_WAR
	.align		4
.L_22:
        /*007c*/ 	.byte	0x04, 0x36
        /*007e*/ 	.short	(.L_24 - .L_23)
.L_23:
        /*0080*/ 	.word	0x00000008
.L_24:


//--------------------- .nv.callgraph             --------------------------
	.section	.nv.callgraph,"",@"SHT_CUDA_CALLGRAPH"
	.align	4
	.sectionentsize	8
	.align		4
        /*0000*/ 	.word	0x00000000
	.align		4
        /*0004*/ 	.word	0xffffffff
	.align		4
        /*0008*/ 	.word	0x00000000
	.align		4
        /*000c*/ 	.word	0xfffffffe
	.align		4
        /*0010*/ 	.word	0x00000000
	.align		4
        /*0014*/ 	.word	0xfffffffd
	.align		4
        /*0018*/ 	.word	0x00000000
	.align		4
        /*001c*/ 	.word	0xfffffffc


//--------------------- .nv.constant3             --------------------------
	.section	.nv.constant3,"a",@progbits
	.align	4
.nv.constant3:
	.type		my_constant,@object
	.size		my_constant,(.L_0 - my_constant)
my_constant:
        /*0000*/ 	.byte	0x3a, 0x01, 0x00, 0x00
.L_0:


//--------------------- .text.add                 --------------------------
	.section	.text.add,"ax",@progbits
	.align	128
        .global         add
        .type           add,@function
        .size           add,(.L_x_2 - add)
        .other          add,@"STO_CUDA_ENTRY STV_DEFAULT"
add:
.text.add:
[----:B------:R-:W-:Y:S01]  /*0000*/  LDC R1, c[0x0][0x37c] ;  /* 0x0000df00ff017b82 */ /* 0x000fe20000000800 */
[----:B------:R-:W0:Y:S07]  /*0010*/  S2R R0, SR_TID.X ;  /* 0x0000000000007919 */ /* 0x000e2e0000002100 */
[----:B------:R-:W0:Y:S01]  /*0020*/  S2UR UR4, SR_CTAID.X ;  /* 0x00000000000479c3 */ /* 0x000e220000002500 */
[----:B------:R-:W1:Y:S07]  /*0030*/  LDCU UR5, c[0x0][0x398] ;  /* 0x00007300ff0577ac */ /* 0x000e6e0008000800 */
[----:B------:R-:W0:Y:S02]  /*0040*/  LDC R15, c[0x0][0x360] ;  /* 0x0000d800ff0f7b82 */ /* 0x000e240000000800 */
[----:B0-----:R-:W-:-:S05]  /*0050*/  IMAD R0, R15, UR4, R0 ;  /* 0x000000040f007c24 */ /* 0x001fca000f8e0200 */
[----:B-1----:R-:W-:-:S13]  /*0060*/  ISETP.GE.AND P0, PT, R0, UR5, PT ;  /* 0x0000000500007c0c */ /* 0x002fda000bf06270 */
[----:B------:R-:W-:Y:S05]  /*0070*/  @P0 EXIT ;  /* 0x000000000000094d */ /* 0x000fea0003800000 */
[----:B------:R-:W0:Y:S01]  /*0080*/  LDC.64 R12, c[0x0][0x390] ;  /* 0x0000e400ff0c7b82 */ /* 0x000e220000000a00 */
[----:B------:R-:W1:Y:S01]  /*0090*/  LDCU UR4, c[0x0][0x370] ;  /* 0x00006e00ff0477ac */ /* 0x000e620008000800 */
[----:B------:R-:W2:Y:S06]  /*00a0*/  LDCU.64 UR6, c[0x0][0x358] ;  /* 0x00006b00ff0677ac */ /* 0x000eac0008000a00 */
[----:B------:R-:W3:Y:S08]  /*00b0*/  LDC.64 R8, c[0x0][0x380] ;  /* 0x0000e000ff087b82 */ /* 0x000ef00000000a00 */
[----:B------:R-:W4:Y:S01]  /*00c0*/  LDC.64 R10, c[0x0][0x388] ;  /* 0x0000e200ff0a7b82 */ /* 0x000f220000000a00 */
[----:B-1----:R-:W-:-:S07]  /*00d0*/  IMAD R15, R15, UR4, RZ ;  /* 0x000000040f0f7c24 */ /* 0x002fce000f8e02ff */
.L_x_0:
[----:B---3--:R-:W-:-:S04]  /*00e0*/  IMAD.WIDE R2, R0, 0x4, R8 ;  /* 0x0000000400027825 */ /* 0x008fc800078e0208 */
[C---:B----4-:R-:W-:Y:S02]  /*00f0*/  IMAD.WIDE R4, R0.reuse, 0x4, R10 ;  /* 0x0000000400047825 */ /* 0x050fe400078e020a */
[----:B--2---:R-:W2:Y:S04]  /*0100*/  LDG.E R2, desc[UR6][R2.64] ;  /* 0x0000000602027981 */ /* 0x004ea8000c1e1900 */
[----:B------:R-:W2:Y:S01]  /*0110*/  LDG.E R5, desc[UR6][R4.64] ;  /* 0x0000000604057981 */ /* 0x000ea2000c1e1900 */
[----:B01----:R-:W-:Y:S01]  /*0120*/  IMAD.WIDE R6, R0, 0x4, R12 ;  /* 0x0000000400067825 */ /* 0x003fe200078e020c */
[----:B------:R-:W-:-:S04]  /*0130*/  IADD3 R0, PT, PT, R15, R0, RZ ;  /* 0x000000000f007210 */ /* 0x000fc80007ffe0ff */
[----:B------:R-:W-:Y:S01]  /*0140*/  ISETP.GE.AND P0, PT, R0, UR5, PT ;  /* 0x0000000500007c0c */ /* 0x000fe2000bf06270 */
[----:B--2---:R-:W-:-:S05]  /*0150*/  FADD R17, R2, R5 ;  /* 0x0000000502117221 */ /* 0x004fca0000000000 */
[----:B------:R1:W-:Y:S07]  /*0160*/  STG.E desc[UR6][R6.64], R17 ;  /* 0x0000001106007986 */ /* 0x0003ee000c101906 */
[----:B------:R-:W-:Y:S05]  /*0170*/  @!P0 BRA `(.L_x_0) ;  /* 0xfffffffc00d88947 */ /* 0x000fea000383ffff */
[----:B------:R-:W-:Y:S05]  /*0180*/  EXIT ;  /* 0x000000000000794d */ /* 0x000fea0003800000 */
.L_x_1:
[----:B------:R-:W-:-:S00]  /*0190*/  BRA `(.L_x_1) ;  /* 0xfffffffc00fc7947 */ /* 0x000fc0000383ffff */
[----:B------:R-:W-:-:S00]  /*01a0*/  NOP ;  /* 0x0000000000007918 */ /* 0x000fc00000000000 */
        /* <DEDUP_REMOVED lines=13> */
.L_x_2:


//--------------------- .nv.shared.reserved.0     --------------------------
	.section	.nv.shared.reserved.0,"aw",@nobits
	.weak		__nv_reservedSMEM_offset_0_alias
	.size		__nv_reservedSMEM_offset_0_alias, 0, 64
	.other		__nv_reservedSMEM_offset_0_alias,@"STO_CUDA_RESERVED_SHARED STV_DEFAULT"
__nv_reservedSMEM_offset_0_alias:
	.zero		0
	.zero		64


//--------------------- .nv.constant0.add         --------------------------
	.section	.nv.constant0.add,"a",@progbits
	.sectionflags	@""
	.align	4
.nv.constant0.add:
	.zero		924


//--------------------- SYMBOLS --------------------------

	.type		.nv.reservedSmem.offset0,@object
	.size		.nv.reservedSmem.offset0,0x4
